//
// Generated by NVIDIA NVVM Compiler
//
// Compiler Build ID: CL-36424714
// Cuda compilation tools, release 13.0, V13.0.88
// Based on NVVM 20.0.0
//

.version 9.0
.target sm_100
.address_size 64

	// .globl	_Z10GenerateRSPcS_i

.visible .entry _Z10GenerateRSPcS_i(
	.param .u64 .ptr .align 1 _Z10GenerateRSPcS_i_param_0,
	.param .u64 .ptr .align 1 _Z10GenerateRSPcS_i_param_1,
	.param .u32 _Z10GenerateRSPcS_i_param_2
)
{
	.reg .pred 	%p<3>;
	.reg .b16 	%rs<7>;
	.reg .b32 	%r<4>;
	.reg .b64 	%rd<10>;

	ld.param.u64 	%rd3, [_Z10GenerateRSPcS_i_param_0];
	ld.param.u64 	%rd4, [_Z10GenerateRSPcS_i_param_1];
	ld.param.u32 	%r2, [_Z10GenerateRSPcS_i_param_2];
	cvta.to.global.u64 	%rd1, %rd4;
	cvta.to.global.u64 	%rd2, %rd3;
	mov.u32 	%r1, %tid.x;
	setp.ge.s32 	%p1, %r1, %r2;
	@%p1 bra 	$L__BB0_2;
	cvt.u64.u32 	%rd5, %r1;
	add.s64 	%rd6, %rd2, %rd5;
	ld.global.u8 	%rs1, [%rd6];
	add.s64 	%rd7, %rd1, %rd5;
	st.global.u8 	[%rd7], %rs1;
$L__BB0_2:
	add.s32 	%r3, %r2, -1;
	setp.ne.s32 	%p2, %r1, %r3;
	@%p2 bra 	$L__BB0_4;
	ld.global.u8 	%rs2, [%rd2];
	cvt.u64.u32 	%rd8, %r2;
	add.s64 	%rd9, %rd1, %rd8;
	st.global.u8 	[%rd9], %rs2;
	mov.b16 	%rs3, 67;
	st.global.u8 	[%rd9+1], %rs3;
	mov.b16 	%rs4, 65;
	st.global.u8 	[%rd9+2], %rs4;
	mov.b16 	%rs5, 80;
	st.global.u8 	[%rd9+3], %rs5;
	st.global.u8 	[%rd9+4], %rs3;
	st.global.u8 	[%rd9+5], %rs5;
	mov.b16 	%rs6, 0;
	st.global.u8 	[%rd9+6], %rs6;
$L__BB0_4:
	ret;

}


// ===== COMPILED SASS (sm_100) =====

	.target	sm_100

	.elftype	@"ET_EXEC"


//--------------------- .note.nv.tkinfo           --------------------------
	.section	.note.nv.tkinfo,"",@"SHT_NOTE"
	.sectionflags	@"SHF_NOTE_NV_TKINFO"
	.tkinfo
        /*0018*/ 	.word	0x00000002
        /*0030*/ 	.string	""
        /*0030*/ 	.string	"ptxas"
        /*0030*/ 	.string	"Cuda compilation tools, release 13.0, V13.0.88"
        /*0030*/ 	.string	"Build cuda_13.0.r13.0/compiler.36424714_0"
        /*0030*/ 	.string	"-arch sm_100 -m 64 "



//--------------------- .note.nv.cuinfo           --------------------------
	.section	.note.nv.cuinfo,"",@"SHT_NOTE"
	.sectionflags	@"SHF_NOTE_NV_CUINFO"
        /*0018*/ 	.short	0x0002
        /*001a*/ 	.short	0x0064
        /*001c*/ 	.short	0x0082
	.zero		2


//--------------------- .nv.info                  --------------------------
	.section	.nv.info,"",@"SHT_CUDA_INFO"
	.align	4


	//----- nvinfo : EIATTR_REGCOUNT
	.align		4
        /*0000*/ 	.byte	0x04, 0x2f
        /*0002*/ 	.short	(.L_1 - .L_0)
	.align		4
.L_0:
        /*0004*/ 	.word	index@(_Z10GenerateRSPcS_i)
        /*0008*/ 	.word	0x0000000a


	//----- nvinfo : EIATTR_FRAME_SIZE
	.align		4
.L_1:
        /*000c*/ 	.byte	0x04, 0x11
        /*000e*/ 	.short	(.L_3 - .L_2)
	.align		4
.L_2:
        /*0010*/ 	.word	index@(_Z10GenerateRSPcS_i)
        /*0014*/ 	.word	0x00000000


	//----- nvinfo : EIATTR_MIN_STACK_SIZE
	.align		4
.L_3:
        /*0018*/ 	.byte	0x04, 0x12
        /*001a*/ 	.short	(.L_5 - .L_4)
	.align		4
.L_4:
        /*001c*/ 	.word	index@(_Z10GenerateRSPcS_i)
        /*0020*/ 	.word	0x00000000
.L_5:


//--------------------- .nv.compat                --------------------------
	.section	.nv.compat,"",@"SHT_CUDA_COMPAT_INFO"
	.align	4
        /*0000*/ 	.byte	0x02, 0x09, 0x00, 0x00, 0x02, 0x02, 0x01, 0x00, 0x02, 0x05, 0x05, 0x00, 0x03, 0x07, 0x01, 0x01
        /*0010*/ 	.byte	0x02, 0x03, 0x00, 0x00, 0x02, 0x06, 0x01, 0x00, 0x04, 0x0b, 0x08, 0x00, 0x09, 0x00, 0x00, 0x00
        /*0020*/ 	.byte	0x00, 0x00, 0x00, 0x00


//--------------------- .nv.info._Z10GenerateRSPcS_i --------------------------
	.section	.nv.info._Z10GenerateRSPcS_i,"",@"SHT_CUDA_INFO"
	.sectionflags	@""
	.align	4


	//----- nvinfo : EIATTR_CUDA_API_VERSION
	.align		4
        /*0000*/ 	.byte	0x04, 0x37
        /*0002*/ 	.short	(.L_7 - .L_6)
.L_6:
        /*0004*/ 	.word	0x00000082


	//----- nvinfo : EIATTR_KPARAM_INFO
	.align		4
.L_7:
        /*0008*/ 	.byte	0x04, 0x17
        /*000a*/ 	.short	(.L_9 - .L_8)
.L_8:
        /*000c*/ 	.word	0x00000000
        /*0010*/ 	.short	0x0002
        /*0012*/ 	.short	0x0010
        /*0014*/ 	.byte	0x00, 0xf0, 0x11, 0x00


	//----- nvinfo : EIATTR_KPARAM_INFO
	.align		4
.L_9:
        /*0018*/ 	.byte	0x04, 0x17
        /*001a*/ 	.short	(.L_11 - .L_10)
.L_10:
        /*001c*/ 	.word	0x00000000
        /*0020*/ 	.short	0x0001
        /*0022*/ 	.short	0x0008
        /*0024*/ 	.byte	0x00, 0xf5, 0x21, 0x00


	//----- nvinfo : EIATTR_KPARAM_INFO
	.align		4
.L_11:
        /*0028*/ 	.byte	0x04, 0x17
        /*002a*/ 	.short	(.L_13 - .L_12)
.L_12:
        /*002c*/ 	.word	0x00000000
        /*0030*/ 	.short	0x0000
        /*0032*/ 	.short	0x0000
        /*0034*/ 	.byte	0x00, 0xf5, 0x21, 0x00


	//----- nvinfo : EIATTR_SPARSE_MMA_MASK
	.align		4
.L_13:
        /*0038*/ 	.byte	0x03, 0x50
        /*003a*/ 	.short	0x0000


	//----- nvinfo : EIATTR_MAXREG_COUNT
	.align		4
        /*003c*/ 	.byte	0x03, 0x1b
        /*003e*/ 	.short	0x00ff


	//----- nvinfo : EIATTR_MERCURY_ISA_VERSION
	.align		4
        /*0040*/ 	.byte	0x03, 0x5f
        /*0042*/ 	.short	0x0101


	//----- nvinfo : EIATTR_VRC_CTA_INIT_COUNT
	.align		4
        /*0044*/ 	.byte	0x02, 0x4a
	.zero		1
	.zero		1


	//----- nvinfo : EIATTR_EXIT_INSTR_OFFSETS
	.align		4
        /*0048*/ 	.byte	0x04, 0x1c
        /*004a*/ 	.short	(.L_15 - .L_14)


	//   ....[0]....
.L_14:
        /*004c*/ 	.word	0x00000110


	//   ....[1]....
        /*0050*/ 	.word	0x00000240


	//----- nvinfo : EIATTR_CRS_STACK_SIZE
	.align		4
.L_15:
        /*0054*/ 	.byte	0x04, 0x1e
        /*0056*/ 	.short	(.L_17 - .L_16)
.L_16:
        /*0058*/ 	.word	0x00000000


	//----- nvinfo : EIATTR_CBANK_PARAM_SIZE
	.align		4
.L_17:
        /*005c*/ 	.byte	0x03, 0x19
        /*005e*/ 	.short	0x0014


	//----- nvinfo : EIATTR_PARAM_CBANK
	.align		4
        /*0060*/ 	.byte	0x04, 0x0a
        /*0062*/ 	.short	(.L_19 - .L_18)
	.align		4
.L_18:
        /*0064*/ 	.word	index@(.nv.constant0._Z10GenerateRSPcS_i)
        /*0068*/ 	.short	0x0380
        /*006a*/ 	.short	0x0014


	//----- nvinfo : EIATTR_SW_WAR
	.align		4
.L_19:
        /*006c*/ 	.byte	0x04, 0x36
        /*006e*/ 	.short	(.L_21 - .L_20)
.L_20:
        /*0070*/ 	.word	0x00000008
.L_21:


//--------------------- .nv.callgraph             --------------------------
	.section	.nv.callgraph,"",@"SHT_CUDA_CALLGRAPH"
	.align	4
	.sectionentsize	8
	.align		4
        /*0000*/ 	.word	0x00000000
	.align		4
        /*0004*/ 	.word	0xffffffff
	.align		4
        /*0008*/ 	.word	0x00000000
	.align		4
        /*000c*/ 	.word	0xfffffffe
	.align		4
        /*0010*/ 	.word	0x00000000
	.align		4
        /*0014*/ 	.word	0xfffffffd
	.align		4
        /*0018*/ 	.word	0x00000000
	.align		4
        /*001c*/ 	.word	0xfffffffc


//--------------------- .text._Z10GenerateRSPcS_i --------------------------
	.section	.text._Z10GenerateRSPcS_i,"ax",@progbits
	.align	128
        .global         _Z10GenerateRSPcS_i
        .type           _Z10GenerateRSPcS_i,@function
        .size           _Z10GenerateRSPcS_i,(.L_x_3 - _Z10GenerateRSPcS_i)
        .other          _Z10GenerateRSPcS_i,@"STO_CUDA_ENTRY STV_DEFAULT"
_Z10GenerateRSPcS_i:
.text._Z10GenerateRSPcS_i:
[----:B------:R-:W-:Y:S01]  /*0000*/  LDC R1, c[0x0][0x37c] ;  /* 0x0000df00ff017b82 */ /* 0x000fe20000000800 */
[----:B------:R-:W0:Y:S01]  /*0010*/  S2R R0, SR_TID.X ;  /* 0x0000000000007919 */ /* 0x000e220000002100 */
[----:B------:R-:W0:Y:S01]  /*0020*/  LDCU UR8, c[0x0][0x390] ;  /* 0x00007200ff0877ac */ /* 0x000e220008000800 */
[----:B------:R-:W-:Y:S01]  /*0030*/  BSSY.RECONVERGENT B0, `(.L_x_0) ;  /* 0x000000b000007945 */ /* 0x000fe20003800200 */
[----:B------:R-:W1:Y:S01]  /*0040*/  LDCU.64 UR6, c[0x0][0x358] ;  /* 0x00006b00ff0677ac */ /* 0x000e620008000a00 */
[----:B0-----:R-:W-:-:S13]  /*0050*/  ISETP.GE.AND P0, PT, R0, UR8, PT ;  /* 0x0000000800007c0c */ /* 0x001fda000bf06270 */
[----:B-1----:R-:W-:Y:S05]  /*0060*/  @P0 BRA `(.L_x_1) ;  /* 0x00000000001c0947 */ /* 0x002fea0003800000 */
[----:B------:R-:W0:Y:S02]  /*0070*/  LDCU.128 UR12, c[0x0][0x380] ;  /* 0x00007000ff0c77ac */ /* 0x000e240008000c00 */
[----:B0-----:R-:W-:-:S05]  /*0080*/  IADD3 R2, P0, PT, R0, UR12, RZ ;  /* 0x0000000c00027c10 */ /* 0x001fca000ff1e0ff */
[----:B------:R-:W-:-:S06]  /*0090*/  IMAD.X R3, RZ, RZ, UR13, P0 ;  /* 0x0000000dff037e24 */ /* 0x000fcc00080e06ff */
[----:B------:R-:W2:Y:S01]  /*00a0*/  LDG.E.U8 R3, desc[UR6][R2.64] ;  /* 0x0000000602037981 */ /* 0x000ea2000c1e1100 */
[----:B------:R-:W-:-:S05]  /*00b0*/  IADD3 R4, P0, PT, R0, UR14, RZ ;  /* 0x0000000e00047c10 */ /* 0x000fca000ff1e0ff */
[----:B------:R-:W-:-:S05]  /*00c0*/  IMAD.X R5, RZ, RZ, UR15, P0 ;  /* 0x0000000fff057e24 */ /* 0x000fca00080e06ff */
[----:B--2---:R0:W-:Y:S03]  /*00d0*/  STG.E.U8 desc[UR6][R4.64], R3 ;  /* 0x0000000304007986 */ /* 0x0041e6000c101106 */
.L_x_1:
[----:B------:R-:W-:Y:S05]  /*00e0*/  BSYNC.RECONVERGENT B0 ;  /* 0x0000000000007941 */ /* 0x000fea0003800200 */
.L_x_0:
[----:B------:R-:W-:-:S06]  /*00f0*/  UIADD3 UR4, UPT, UPT, UR8, -0x1, URZ ;  /* 0xffffffff08047890 */ /* 0x000fcc000fffe0ff */
[----:B------:R-:W-:-:S13]  /*0100*/  ISETP.NE.AND P0, PT, R0, UR4, PT ;  /* 0x0000000400007c0c */ /* 0x000fda000bf05270 */
[----:B------:R-:W-:Y:S05]  /*0110*/  @P0 EXIT ;  /* 0x000000000000094d */ /* 0x000fea0003800000 */
[----:B0-----:R-:W0:Y:S01]  /*0120*/  LDC.64 R2, c[0x0][0x380] ;  /* 0x0000e000ff027b82 */ /* 0x001e220000000a00 */
[----:B------:R-:W1:Y:S01]  /*0130*/  LDCU.64 UR4, c[0x0][0x388] ;  /* 0x00007100ff0477ac */ /* 0x000e620008000a00 */
[----:B0-----:R0:W2:Y:S01]  /*0140*/  LDG.E.U8 R3, desc[UR6][R2.64] ;  /* 0x0000000602037981 */ /* 0x0010a2000c1e1100 */
[----:B-1----:R-:W-:Y:S01]  /*0150*/  UIADD3 UR4, UP0, UPT, UR8, UR4, URZ ;  /* 0x0000000408047290 */ /* 0x002fe2000ff1e0ff */
[----:B------:R-:W-:Y:S02]  /*0160*/  IMAD.MOV.U32 R7, RZ, RZ, 0x50 ;  /* 0x00000050ff077424 */ /* 0x000fe400078e00ff */
[----:B------:R-:W-:Y:S02]  /*0170*/  HFMA2 R6, -RZ, RZ, 0, 3.874301910400390625e-06 ;  /* 0x00000041ff067431 */ /* 0x000fe400000001ff */
[----:B------:R-:W-:Y:S01]  /*0180*/  IMAD.MOV.U32 R0, RZ, RZ, 0x43 ;  /* 0x00000043ff007424 */ /* 0x000fe200078e00ff */
[----:B------:R-:W-:Y:S01]  /*0190*/  UIADD3.X UR5, UPT, UPT, URZ, UR5, URZ, UP0, !UPT ;  /* 0x00000005ff057290 */ /* 0x000fe200087fe4ff */
[----:B------:R-:W-:Y:S01]  /*01a0*/  IMAD.U32 R4, RZ, RZ, UR4 ;  /* 0x00000004ff047e24 */ /* 0x000fe2000f8e00ff */
[----:B0-----:R-:W-:-:S04]  /*01b0*/  PRMT R2, R7, 0x7610, R2 ;  /* 0x0000761007027816 */ /* 0x001fc80000000002 */
[----:B------:R-:W-:-:S05]  /*01c0*/  MOV R5, UR5 ;  /* 0x0000000500057c02 */ /* 0x000fca0008000f00 */
[----:B------:R-:W-:Y:S04]  /*01d0*/  STG.E.U8 desc[UR6][R4.64+0x1], R0 ;  /* 0x0000010004007986 */ /* 0x000fe8000c101106 */
[----:B------:R-:W-:Y:S04]  /*01e0*/  STG.E.U8 desc[UR6][R4.64+0x4], R0 ;  /* 0x0000040004007986 */ /* 0x000fe8000c101106 */
[----:B------:R-:W-:Y:S04]  /*01f0*/  STG.E.U8 desc[UR6][R4.64+0x2], R6 ;  /* 0x0000020604007986 */ /* 0x000fe8000c101106 */
[----:B------:R-:W-:Y:S04]  /*0200*/  STG.E.U8 desc[UR6][R4.64+0x3], R2 ;  /* 0x0000030204007986 */ /* 0x000fe8000c101106 */
[----:B------:R-:W-:Y:S04]  /*0210*/  STG.E.U8 desc[UR6][R4.64+0x5], R2 ;  /* 0x0000050204007986 */ /* 0x000fe8000c101106 */
[----:B------:R-:W-:Y:S04]  /*0220*/  STG.E.U8 desc[UR6][R4.64+0x6], RZ ;  /* 0x000006ff04007986 */ /* 0x000fe8000c101106 */
[----:B--2---:R-:W-:Y:S01]  /*0230*/  STG.E.U8 desc[UR6][R4.64], R3 ;  /* 0x0000000304007986 */ /* 0x004fe2000c101106 */
[----:B------:R-:W-:Y:S05]  /*0240*/  EXIT ;  /* 0x000000000000794d */ /* 0x000fea0003800000 */
.L_x_2:
[----:B------:R-:W-:-:S00]  /*0250*/  BRA `(.L_x_2) ;  /* 0xfffffffc00fc7947 */ /* 0x000fc0000383ffff */
[----:B------:R-:W-:-:S00]  /*0260*/  NOP ;  /* 0x0000000000007918 */ /* 0x000fc00000000000 */
        /* <DEDUP_REMOVED lines=9> */
.L_x_3:


//--------------------- .nv.shared.reserved.0     --------------------------
	.section	.nv.shared.reserved.0,"aw",@nobits
	.weak		__nv_reservedSMEM_offset_0_alias
	.size		__nv_reservedSMEM_offset_0_alias, 0, 64
	.other		__nv_reservedSMEM_offset_0_alias,@"STO_CUDA_RESERVED_SHARED STV_DEFAULT"
__nv_reservedSMEM_offset_0_alias:
	.zero		0
	.zero		64


//--------------------- .nv.constant0._Z10GenerateRSPcS_i --------------------------
	.section	.nv.constant0._Z10GenerateRSPcS_i,"a",@progbits
	.sectionflags	@""
	.align	4
.nv.constant0._Z10GenerateRSPcS_i:
	.zero		916


//--------------------- SYMBOLS --------------------------

	.type		.nv.reservedSmem.offset0,@object
	.size		.nv.reservedSmem.offset0,0x4
